//
// Generated by NVIDIA NVVM Compiler
//
// Compiler Build ID: CL-36424714
// Cuda compilation tools, release 13.0, V13.0.88
// Based on NVVM 20.0.0
//

.version 9.0
.target sm_100
.address_size 64

	// .globl	_Z36decompose_into_modes_Cartesian_basisP7double2PKdS2_PKS_ddjjjj

.visible .entry _Z36decompose_into_modes_Cartesian_basisP7double2PKdS2_PKS_ddjjjj(
	.param .u64 .ptr .align 1 _Z36decompose_into_modes_Cartesian_basisP7double2PKdS2_PKS_ddjjjj_param_0,
	.param .u64 .ptr .align 1 _Z36decompose_into_modes_Cartesian_basisP7double2PKdS2_PKS_ddjjjj_param_1,
	.param .u64 .ptr .align 1 _Z36decompose_into_modes_Cartesian_basisP7double2PKdS2_PKS_ddjjjj_param_2,
	.param .u64 .ptr .align 1 _Z36decompose_into_modes_Cartesian_basisP7double2PKdS2_PKS_ddjjjj_param_3,
	.param .f64 _Z36decompose_into_modes_Cartesian_basisP7double2PKdS2_PKS_ddjjjj_param_4,
	.param .f64 _Z36decompose_into_modes_Cartesian_basisP7double2PKdS2_PKS_ddjjjj_param_5,
	.param .u32 _Z36decompose_into_modes_Cartesian_basisP7double2PKdS2_PKS_ddjjjj_param_6,
	.param .u32 _Z36decompose_into_modes_Cartesian_basisP7double2PKdS2_PKS_ddjjjj_param_7,
	.param .u32 _Z36decompose_into_modes_Cartesian_basisP7double2PKdS2_PKS_ddjjjj_param_8,
	.param .u32 _Z36decompose_into_modes_Cartesian_basisP7double2PKdS2_PKS_ddjjjj_param_9
)
{
	.reg .pred 	%p<10>;
	.reg .b32 	%r<54>;
	.reg .b64 	%rd<34>;
	.reg .b64 	%fd<61>;

	ld.param.u64 	%rd4, [_Z36decompose_into_modes_Cartesian_basisP7double2PKdS2_PKS_ddjjjj_param_0];
	ld.param.u64 	%rd6, [_Z36decompose_into_modes_Cartesian_basisP7double2PKdS2_PKS_ddjjjj_param_1];
	ld.param.u64 	%rd7, [_Z36decompose_into_modes_Cartesian_basisP7double2PKdS2_PKS_ddjjjj_param_3];
	ld.param.u32 	%r26, [_Z36decompose_into_modes_Cartesian_basisP7double2PKdS2_PKS_ddjjjj_param_6];
	ld.param.u32 	%r27, [_Z36decompose_into_modes_Cartesian_basisP7double2PKdS2_PKS_ddjjjj_param_7];
	ld.param.u32 	%r28, [_Z36decompose_into_modes_Cartesian_basisP7double2PKdS2_PKS_ddjjjj_param_8];
	ld.param.u32 	%r29, [_Z36decompose_into_modes_Cartesian_basisP7double2PKdS2_PKS_ddjjjj_param_9];
	cvta.to.global.u64 	%rd1, %rd7;
	cvta.to.global.u64 	%rd2, %rd6;
	mov.u32 	%r1, %tid.x;
	mov.u32 	%r2, %ctaid.x;
	setp.ge.u32 	%p1, %r1, %r26;
	@%p1 bra 	$L__BB0_10;
	mul.lo.s32 	%r3, %r28, %r27;
	mul.lo.s32 	%r30, %r3, %r29;
	setp.ge.u32 	%p2, %r2, %r30;
	mul.lo.s32 	%r31, %r30, %r26;
	mov.u32 	%r32, %ntid.x;
	mad.lo.s32 	%r33, %r2, %r32, %r1;
	setp.ge.u32 	%p3, %r33, %r31;
	or.pred  	%p4, %p2, %p3;
	@%p4 bra 	$L__BB0_10;
	rem.u32 	%r34, %r2, %r3;
	setp.ne.s32 	%p5, %r34, 0;
	@%p5 bra 	$L__BB0_10;
	div.u32 	%r36, %r2, %r3;
	mad.lo.s32 	%r37, %r29, %r1, %r36;
	cvta.to.global.u64 	%rd8, %rd4;
	mul.wide.u32 	%rd9, %r37, 16;
	add.s64 	%rd3, %rd8, %rd9;
	mul.lo.s32 	%r4, %r3, %r1;
	mul.lo.s32 	%r5, %r36, %r3;
	ld.global.v2.f64 	{%fd60, %fd59}, [%rd3];
	max.u32 	%r6, %r3, 1;
	and.b32  	%r7, %r6, 3;
	setp.lt.u32 	%p6, %r3, 4;
	mov.b32 	%r53, 0;
	@%p6 bra 	$L__BB0_6;
	and.b32  	%r53, %r6, -4;
	neg.s32 	%r48, %r53;
	add.s32 	%r47, %r4, 3;
	mov.b32 	%r49, 0;
$L__BB0_5:
	add.s32 	%r39, %r47, -2;
	add.s32 	%r40, %r47, -3;
	mul.wide.u32 	%rd10, %r40, 8;
	add.s64 	%rd11, %rd2, %rd10;
	ld.global.f64 	%fd17, [%rd11];
	add.s32 	%r41, %r49, %r5;
	mul.wide.u32 	%rd12, %r41, 16;
	add.s64 	%rd13, %rd1, %rd12;
	ld.global.v2.f64 	{%fd18, %fd19}, [%rd13];
	fma.rn.f64 	%fd20, %fd17, %fd18, %fd60;
	st.global.f64 	[%rd3], %fd20;
	ld.global.f64 	%fd21, [%rd11];
	fma.rn.f64 	%fd22, %fd21, %fd19, %fd59;
	st.global.f64 	[%rd3+8], %fd22;
	mul.wide.u32 	%rd14, %r39, 8;
	add.s64 	%rd15, %rd2, %rd14;
	ld.global.f64 	%fd23, [%rd15];
	add.s32 	%r42, %r41, 1;
	mul.wide.u32 	%rd16, %r42, 16;
	add.s64 	%rd17, %rd1, %rd16;
	ld.global.v2.f64 	{%fd24, %fd25}, [%rd17];
	fma.rn.f64 	%fd26, %fd23, %fd24, %fd20;
	st.global.f64 	[%rd3], %fd26;
	ld.global.f64 	%fd27, [%rd15];
	fma.rn.f64 	%fd28, %fd27, %fd25, %fd22;
	st.global.f64 	[%rd3+8], %fd28;
	add.s32 	%r43, %r47, -1;
	mul.wide.u32 	%rd18, %r43, 8;
	add.s64 	%rd19, %rd2, %rd18;
	ld.global.f64 	%fd29, [%rd19];
	add.s32 	%r44, %r41, 2;
	mul.wide.u32 	%rd20, %r44, 16;
	add.s64 	%rd21, %rd1, %rd20;
	ld.global.v2.f64 	{%fd30, %fd31}, [%rd21];
	fma.rn.f64 	%fd32, %fd29, %fd30, %fd26;
	st.global.f64 	[%rd3], %fd32;
	ld.global.f64 	%fd33, [%rd19];
	fma.rn.f64 	%fd34, %fd33, %fd31, %fd28;
	st.global.f64 	[%rd3+8], %fd34;
	mul.wide.u32 	%rd22, %r47, 8;
	add.s64 	%rd23, %rd2, %rd22;
	ld.global.f64 	%fd35, [%rd23];
	add.s32 	%r45, %r41, 3;
	mul.wide.u32 	%rd24, %r45, 16;
	add.s64 	%rd25, %rd1, %rd24;
	ld.global.v2.f64 	{%fd36, %fd37}, [%rd25];
	fma.rn.f64 	%fd60, %fd35, %fd36, %fd32;
	st.global.f64 	[%rd3], %fd60;
	ld.global.f64 	%fd38, [%rd23];
	fma.rn.f64 	%fd59, %fd38, %fd37, %fd34;
	st.global.f64 	[%rd3+8], %fd59;
	add.s32 	%r49, %r49, 4;
	add.s32 	%r48, %r48, 4;
	add.s32 	%r47, %r47, 4;
	setp.ne.s32 	%p7, %r48, 0;
	@%p7 bra 	$L__BB0_5;
$L__BB0_6:
	setp.eq.s32 	%p8, %r7, 0;
	@%p8 bra 	$L__BB0_9;
	add.s32 	%r52, %r53, %r4;
	neg.s32 	%r51, %r7;
$L__BB0_8:
	.pragma "nounroll";
	mul.wide.u32 	%rd26, %r52, 8;
	add.s64 	%rd27, %rd2, %rd26;
	ld.global.f64 	%fd39, [%rd27];
	add.s32 	%r46, %r53, %r5;
	mul.wide.u32 	%rd28, %r46, 16;
	add.s64 	%rd29, %rd1, %rd28;
	ld.global.v2.f64 	{%fd40, %fd41}, [%rd29];
	fma.rn.f64 	%fd60, %fd39, %fd40, %fd60;
	st.global.f64 	[%rd3], %fd60;
	ld.global.f64 	%fd42, [%rd27];
	fma.rn.f64 	%fd59, %fd42, %fd41, %fd59;
	st.global.f64 	[%rd3+8], %fd59;
	add.s32 	%r53, %r53, 1;
	add.s32 	%r52, %r52, 1;
	add.s32 	%r51, %r51, 1;
	setp.ne.s32 	%p9, %r51, 0;
	@%p9 bra 	$L__BB0_8;
$L__BB0_9:
	ld.param.f64 	%fd52, [_Z36decompose_into_modes_Cartesian_basisP7double2PKdS2_PKS_ddjjjj_param_5];
	ld.param.f64 	%fd51, [_Z36decompose_into_modes_Cartesian_basisP7double2PKdS2_PKS_ddjjjj_param_4];
	ld.param.u64 	%rd33, [_Z36decompose_into_modes_Cartesian_basisP7double2PKdS2_PKS_ddjjjj_param_2];
	mul.f64 	%fd43, %fd51, %fd60;
	mul.f64 	%fd44, %fd52, %fd43;
	cvta.to.global.u64 	%rd30, %rd33;
	mul.wide.u32 	%rd31, %r1, 8;
	add.s64 	%rd32, %rd30, %rd31;
	ld.global.f64 	%fd45, [%rd32];
	mul.f64 	%fd46, %fd45, %fd44;
	st.global.f64 	[%rd3], %fd46;
	mul.f64 	%fd47, %fd51, %fd59;
	mul.f64 	%fd48, %fd52, %fd47;
	ld.global.f64 	%fd49, [%rd32];
	mul.f64 	%fd50, %fd49, %fd48;
	st.global.f64 	[%rd3+8], %fd50;
$L__BB0_10:
	ret;

}


// ===== COMPILED SASS (sm_100) =====

	.target	sm_100

	.elftype	@"ET_EXEC"


//--------------------- .note.nv.tkinfo           --------------------------
	.section	.note.nv.tkinfo,"",@"SHT_NOTE"
	.sectionflags	@"SHF_NOTE_NV_TKINFO"
	.tkinfo
        /*0018*/ 	.word	0x00000002
        /*0030*/ 	.string	""
        /*0030*/ 	.string	"ptxas"
        /*0030*/ 	.string	"Cuda compilation tools, release 13.0, V13.0.88"
        /*0030*/ 	.string	"Build cuda_13.0.r13.0/compiler.36424714_0"
        /*0030*/ 	.string	"-arch sm_100 -m 64 "



//--------------------- .note.nv.cuinfo           --------------------------
	.section	.note.nv.cuinfo,"",@"SHT_NOTE"
	.sectionflags	@"SHF_NOTE_NV_CUINFO"
        /*0018*/ 	.short	0x0002
        /*001a*/ 	.short	0x0064
        /*001c*/ 	.short	0x0082
	.zero		2


//--------------------- .nv.info                  --------------------------
	.section	.nv.info,"",@"SHT_CUDA_INFO"
	.align	4


	//----- nvinfo : EIATTR_REGCOUNT
	.align		4
        /*0000*/ 	.byte	0x04, 0x2f
        /*0002*/ 	.short	(.L_1 - .L_0)
	.align		4
.L_0:
        /*0004*/ 	.word	index@(_Z36decompose_into_modes_Cartesian_basisP7double2PKdS2_PKS_ddjjjj)
        /*0008*/ 	.word	0x00000020


	//----- nvinfo : EIATTR_FRAME_SIZE
	.align		4
.L_1:
        /*000c*/ 	.byte	0x04, 0x11
        /*000e*/ 	.short	(.L_3 - .L_2)
	.align		4
.L_2:
        /*0010*/ 	.word	index@(_Z36decompose_into_modes_Cartesian_basisP7double2PKdS2_PKS_ddjjjj)
        /*0014*/ 	.word	0x00000000


	//----- nvinfo : EIATTR_MIN_STACK_SIZE
	.align		4
.L_3:
        /*0018*/ 	.byte	0x04, 0x12
        /*001a*/ 	.short	(.L_5 - .L_4)
	.align		4
.L_4:
        /*001c*/ 	.word	index@(_Z36decompose_into_modes_Cartesian_basisP7double2PKdS2_PKS_ddjjjj)
        /*0020*/ 	.word	0x00000000
.L_5:


//--------------------- .nv.compat                --------------------------
	.section	.nv.compat,"",@"SHT_CUDA_COMPAT_INFO"
	.align	4
        /*0000*/ 	.byte	0x02, 0x09, 0x00, 0x00, 0x02, 0x02, 0x01, 0x00, 0x02, 0x05, 0x05, 0x00, 0x03, 0x07, 0x01, 0x01
        /*0010*/ 	.byte	0x02, 0x03, 0x00, 0x00, 0x02, 0x06, 0x01, 0x00, 0x04, 0x0b, 0x08, 0x00, 0x01, 0x00, 0x00, 0x00
        /*0020*/ 	.byte	0x00, 0x00, 0x00, 0x00


//--------------------- .nv.info._Z36decompose_into_modes_Cartesian_basisP7double2PKdS2_PKS_ddjjjj --------------------------
	.section	.nv.info._Z36decompose_into_modes_Cartesian_basisP7double2PKdS2_PKS_ddjjjj,"",@"SHT_CUDA_INFO"
	.sectionflags	@""
	.align	4


	//----- nvinfo : EIATTR_CUDA_API_VERSION
	.align		4
        /*0000*/ 	.byte	0x04, 0x37
        /*0002*/ 	.short	(.L_7 - .L_6)
.L_6:
        /*0004*/ 	.word	0x00000082


	//----- nvinfo : EIATTR_KPARAM_INFO
	.align		4
.L_7:
        /*0008*/ 	.byte	0x04, 0x17
        /*000a*/ 	.short	(.L_9 - .L_8)
.L_8:
        /*000c*/ 	.word	0x00000000
        /*0010*/ 	.short	0x0009
        /*0012*/ 	.short	0x003c
        /*0014*/ 	.byte	0x00, 0xf0, 0x11, 0x00


	//----- nvinfo : EIATTR_KPARAM_INFO
	.align		4
.L_9:
        /*0018*/ 	.byte	0x04, 0x17
        /*001a*/ 	.short	(.L_11 - .L_10)
.L_10:
        /*001c*/ 	.word	0x00000000
        /*0020*/ 	.short	0x0008
        /*0022*/ 	.short	0x0038
        /*0024*/ 	.byte	0x00, 0xf0, 0x11, 0x00


	//----- nvinfo : EIATTR_KPARAM_INFO
	.align		4
.L_11:
        /*0028*/ 	.byte	0x04, 0x17
        /*002a*/ 	.short	(.L_13 - .L_12)
.L_12:
        /*002c*/ 	.word	0x00000000
        /*0030*/ 	.short	0x0007
        /*0032*/ 	.short	0x0034
        /*0034*/ 	.byte	0x00, 0xf0, 0x11, 0x00


	//----- nvinfo : EIATTR_KPARAM_INFO
	.align		4
.L_13:
        /*0038*/ 	.byte	0x04, 0x17
        /*003a*/ 	.short	(.L_15 - .L_14)
.L_14:
        /*003c*/ 	.word	0x00000000
        /*0040*/ 	.short	0x0006
        /*0042*/ 	.short	0x0030
        /*0044*/ 	.byte	0x00, 0xf0, 0x11, 0x00


	//----- nvinfo : EIATTR_KPARAM_INFO
	.align		4
.L_15:
        /*0048*/ 	.byte	0x04, 0x17
        /*004a*/ 	.short	(.L_17 - .L_16)
.L_16:
        /*004c*/ 	.word	0x00000000
        /*0050*/ 	.short	0x0005
        /*0052*/ 	.short	0x0028
        /*0054*/ 	.byte	0x00, 0xf0, 0x21, 0x00


	//----- nvinfo : EIATTR_KPARAM_INFO
	.align		4
.L_17:
        /*0058*/ 	.byte	0x04, 0x17
        /*005a*/ 	.short	(.L_19 - .L_18)
.L_18:
        /*005c*/ 	.word	0x00000000
        /*0060*/ 	.short	0x0004
        /*0062*/ 	.short	0x0020
        /*0064*/ 	.byte	0x00, 0xf0, 0x21, 0x00


	//----- nvinfo : EIATTR_KPARAM_INFO
	.align		4
.L_19:
        /*0068*/ 	.byte	0x04, 0x17
        /*006a*/ 	.short	(.L_21 - .L_20)
.L_20:
        /*006c*/ 	.word	0x00000000
        /*0070*/ 	.short	0x0003
        /*0072*/ 	.short	0x0018
        /*0074*/ 	.byte	0x00, 0xf5, 0x21, 0x00


	//----- nvinfo : EIATTR_KPARAM_INFO
	.align		4
.L_21:
        /*0078*/ 	.byte	0x04, 0x17
        /*007a*/ 	.short	(.L_23 - .L_22)
.L_22:
        /*007c*/ 	.word	0x00000000
        /*0080*/ 	.short	0x0002
        /*0082*/ 	.short	0x0010
        /*0084*/ 	.byte	0x00, 0xf5, 0x21, 0x00


	//----- nvinfo : EIATTR_KPARAM_INFO
	.align		4
.L_23:
        /*0088*/ 	.byte	0x04, 0x17
        /*008a*/ 	.short	(.L_25 - .L_24)
.L_24:
        /*008c*/ 	.word	0x00000000
        /*0090*/ 	.short	0x0001
        /*0092*/ 	.short	0x0008
        /*0094*/ 	.byte	0x00, 0xf5, 0x21, 0x00


	//----- nvinfo : EIATTR_KPARAM_INFO
	.align		4
.L_25:
        /*0098*/ 	.byte	0x04, 0x17
        /*009a*/ 	.short	(.L_27 - .L_26)
.L_26:
        /*009c*/ 	.word	0x00000000
        /*00a0*/ 	.short	0x0000
        /*00a2*/ 	.short	0x0000
        /*00a4*/ 	.byte	0x00, 0xf5, 0x21, 0x00


	//----- nvinfo : EIATTR_SPARSE_MMA_MASK
	.align		4
.L_27:
        /*00a8*/ 	.byte	0x03, 0x50
        /*00aa*/ 	.short	0x0000


	//----- nvinfo : EIATTR_MAXREG_COUNT
	.align		4
        /*00ac*/ 	.byte	0x03, 0x1b
        /*00ae*/ 	.short	0x00ff


	//----- nvinfo : EIATTR_MERCURY_ISA_VERSION
	.align		4
        /*00b0*/ 	.byte	0x03, 0x5f
        /*00b2*/ 	.short	0x0101


	//----- nvinfo : EIATTR_VRC_CTA_INIT_COUNT
	.align		4
        /*00b4*/ 	.byte	0x02, 0x4a
	.zero		1
	.zero		1


	//----- nvinfo : EIATTR_EXIT_INSTR_OFFSETS
	.align		4
        /*00b8*/ 	.byte	0x04, 0x1c
        /*00ba*/ 	.short	(.L_29 - .L_28)


	//   ....[0]....
.L_28:
        /*00bc*/ 	.word	0x00000040


	//   ....[1]....
        /*00c0*/ 	.word	0x000000f0


	//   ....[2]....
        /*00c4*/ 	.word	0x00000230


	//   ....[3]....
        /*00c8*/ 	.word	0x000008b0


	//----- nvinfo : EIATTR_CBANK_PARAM_SIZE
	.align		4
.L_29:
        /*00cc*/ 	.byte	0x03, 0x19
        /*00ce*/ 	.short	0x0040


	//----- nvinfo : EIATTR_PARAM_CBANK
	.align		4
        /*00d0*/ 	.byte	0x04, 0x0a
        /*00d2*/ 	.short	(.L_31 - .L_30)
	.align		4
.L_30:
        /*00d4*/ 	.word	index@(.nv.constant0._Z36decompose_into_modes_Cartesian_basisP7double2PKdS2_PKS_ddjjjj)
        /*00d8*/ 	.short	0x0380
        /*00da*/ 	.short	0x0040


	//----- nvinfo : EIATTR_SW_WAR
	.align		4
.L_31:
        /*00dc*/ 	.byte	0x04, 0x36
        /*00de*/ 	.short	(.L_33 - .L_32)
.L_32:
        /*00e0*/ 	.word	0x00000008
.L_33:


//--------------------- .nv.callgraph             --------------------------
	.section	.nv.callgraph,"",@"SHT_CUDA_CALLGRAPH"
	.align	4
	.sectionentsize	8
	.align		4
        /*0000*/ 	.word	0x00000000
	.align		4
        /*0004*/ 	.word	0xffffffff
	.align		4
        /*0008*/ 	.word	0x00000000
	.align		4
        /*000c*/ 	.word	0xfffffffe
	.align		4
        /*0010*/ 	.word	0x00000000
	.align		4
        /*0014*/ 	.word	0xfffffffd
	.align		4
        /*0018*/ 	.word	0x00000000
	.align		4
        /*001c*/ 	.word	0xfffffffc


//--------------------- .text._Z36decompose_into_modes_Cartesian_basisP7double2PKdS2_PKS_ddjjjj --------------------------
	.section	.text._Z36decompose_into_modes_Cartesian_basisP7double2PKdS2_PKS_ddjjjj,"ax",@progbits
	.align	128
        .global         _Z36decompose_into_modes_Cartesian_basisP7double2PKdS2_PKS_ddjjjj
        .type           _Z36decompose_into_modes_Cartesian_basisP7double2PKdS2_PKS_ddjjjj,@function
        .size           _Z36decompose_into_modes_Cartesian_basisP7double2PKdS2_PKS_ddjjjj,(.L_x_5 - _Z36decompose_into_modes_Cartesian_basisP7double2PKdS2_PKS_ddjjjj)
        .other          _Z36decompose_into_modes_Cartesian_basisP7double2PKdS2_PKS_ddjjjj,@"STO_CUDA_ENTRY STV_DEFAULT"
_Z36decompose_into_modes_Cartesian_basisP7double2PKdS2_PKS_ddjjjj:
.text._Z36decompose_into_modes_Cartesian_basisP7double2PKdS2_PKS_ddjjjj:
[----:B------:R-:W-:Y:S01]  /*0000*/  LDC R1, c[0x0][0x37c] ;  /* 0x0000df00ff017b82 */ /* 0x000fe20000000800 */
[----:B------:R-:W0:Y:S01]  /*0010*/  S2R R0, SR_TID.X ;  /* 0x0000000000007919 */ /* 0x000e220000002100 */
[----:B------:R-:W0:Y:S02]  /*0020*/  LDCU UR5, c[0x0][0x3b0] ;  /* 0x00007600ff0577ac */ /* 0x000e240008000800 */
[----:B0-----:R-:W-:-:S13]  /*0030*/  ISETP.GE.U32.AND P0, PT, R0, UR5, PT ;  /* 0x0000000500007c0c */ /* 0x001fda000bf06070 */
[----:B------:R-:W-:Y:S05]  /*0040*/  @P0 EXIT ;  /* 0x000000000000094d */ /* 0x000fea0003800000 */
[----:B------:R-:W0:Y:S01]  /*0050*/  LDC R5, c[0x0][0x3b4] ;  /* 0x0000ed00ff057b82 */ /* 0x000e220000000800 */
[----:B------:R-:W0:Y:S07]  /*0060*/  LDCU.64 UR8, c[0x0][0x3b8] ;  /* 0x00007700ff0877ac */ /* 0x000e2e0008000a00 */
[----:B------:R-:W1:Y:S08]  /*0070*/  S2UR UR4, SR_CTAID.X ;  /* 0x00000000000479c3 */ /* 0x000e700000002500 */
[----:B------:R-:W1:Y:S01]  /*0080*/  LDC R3, c[0x0][0x360] ;  /* 0x0000d800ff037b82 */ /* 0x000e620000000800 */
[----:B0-----:R-:W-:-:S04]  /*0090*/  IMAD R5, R5, UR8, RZ ;  /* 0x0000000805057c24 */ /* 0x001fc8000f8e02ff */
[----:B------:R-:W-:-:S04]  /*00a0*/  IMAD R4, R5, UR9, RZ ;  /* 0x0000000905047c24 */ /* 0x000fc8000f8e02ff */
[----:B------:R-:W-:Y:S02]  /*00b0*/  IMAD R2, R4, UR5, RZ ;  /* 0x0000000504027c24 */ /* 0x000fe4000f8e02ff */
[----:B-1----:R-:W-:-:S05]  /*00c0*/  IMAD R3, R3, UR4, R0 ;  /* 0x0000000403037c24 */ /* 0x002fca000f8e0200 */
[----:B------:R-:W-:-:S04]  /*00d0*/  ISETP.GE.U32.AND P0, PT, R3, R2, PT ;  /* 0x000000020300720c */ /* 0x000fc80003f06070 */
[----:B------:R-:W-:-:S13]  /*00e0*/  ISETP.LE.U32.OR P0, PT, R4, UR4, P0 ;  /* 0x0000000404007c0c */ /* 0x000fda0008703470 */
[----:B------:R-:W-:Y:S05]  /*00f0*/  @P0 EXIT ;  /* 0x000000000000094d */ /* 0x000fea0003800000 */
[----:B------:R-:W0:Y:S01]  /*0100*/  I2F.U32.RP R4, R5 ;  /* 0x0000000500047306 */ /* 0x000e220000209000 */
[----:B------:R-:W-:Y:S01]  /*0110*/  IMAD.MOV R7, RZ, RZ, -R5 ;  /* 0x000000ffff077224 */ /* 0x000fe200078e0a05 */
[----:B------:R-:W-:-:S06]  /*0120*/  ISETP.NE.U32.AND P2, PT, R5, RZ, PT ;  /* 0x000000ff0500720c */ /* 0x000fcc0003f45070 */
[----:B0-----:R-:W0:Y:S02]  /*0130*/  MUFU.RCP R4, R4 ;  /* 0x0000000400047308 */ /* 0x001e240000001000 */
[----:B0-----:R-:W-:-:S06]  /*0140*/  IADD3 R2, PT, PT, R4, 0xffffffe, RZ ;  /* 0x0ffffffe04027810 */ /* 0x001fcc0007ffe0ff */
[----:B------:R0:W1:Y:S02]  /*0150*/  F2I.FTZ.U32.TRUNC.NTZ R3, R2 ;  /* 0x0000000200037305 */ /* 0x000064000021f000 */
[----:B0-----:R-:W-:Y:S02]  /*0160*/  HFMA2 R2, -RZ, RZ, 0, 0 ;  /* 0x00000000ff027431 */ /* 0x001fe400000001ff */
[----:B-1----:R-:W-:-:S04]  /*0170*/  IMAD R7, R7, R3, RZ ;  /* 0x0000000307077224 */ /* 0x002fc800078e02ff */
[----:B------:R-:W-:Y:S01]  /*0180*/  IMAD.HI.U32 R3, R3, R7, R2 ;  /* 0x0000000703037227 */ /* 0x000fe200078e0002 */
[----:B------:R-:W-:-:S05]  /*0190*/  LOP3.LUT R2, RZ, R5, RZ, 0x33, !PT ;  /* 0x00000005ff027212 */ /* 0x000fca00078e33ff */
[----:B------:R-:W-:-:S04]  /*01a0*/  IMAD.HI.U32 R3, R3, UR4, RZ ;  /* 0x0000000403037c27 */ /* 0x000fc8000f8e00ff */
[----:B------:R-:W-:-:S04]  /*01b0*/  IMAD.MOV R6, RZ, RZ, -R3 ;  /* 0x000000ffff067224 */ /* 0x000fc800078e0a03 */
[----:B------:R-:W-:-:S05]  /*01c0*/  IMAD R6, R5, R6, UR4 ;  /* 0x0000000405067e24 */ /* 0x000fca000f8e0206 */
[----:B------:R-:W-:-:S13]  /*01d0*/  ISETP.GE.U32.AND P0, PT, R6, R5, PT ;  /* 0x000000050600720c */ /* 0x000fda0003f06070 */
[----:B------:R-:W-:-:S04]  /*01e0*/  @P0 IADD3 R6, PT, PT, -R5, R6, RZ ;  /* 0x0000000605060210 */ /* 0x000fc80007ffe1ff */
[----:B------:R-:W-:-:S13]  /*01f0*/  ISETP.GE.U32.AND P1, PT, R6, R5, PT ;  /* 0x000000050600720c */ /* 0x000fda0003f26070 */
[----:B------:R-:W-:-:S05]  /*0200*/  @P1 IMAD.IADD R6, R6, 0x1, -R5 ;  /* 0x0000000106061824 */ /* 0x000fca00078e0a05 */
[----:B------:R-:W-:-:S04]  /*0210*/  SEL R6, R2, R6, !P2 ;  /* 0x0000000602067207 */ /* 0x000fc80005000000 */
[----:B------:R-:W-:-:S13]  /*0220*/  ISETP.NE.AND P3, PT, R6, RZ, PT ;  /* 0x000000ff0600720c */ /* 0x000fda0003f65270 */
[----:B------:R-:W-:Y:S05]  /*0230*/  @P3 EXIT ;  /* 0x000000000000394d */ /* 0x000fea0003800000 */
[----:B------:R-:W0:Y:S01]  /*0240*/  LDC.64 R6, c[0x0][0x380] ;  /* 0x0000e000ff067b82 */ /* 0x000e220000000a00 */
[----:B------:R-:W-:Y:S01]  /*0250*/  @P0 IADD3 R3, PT, PT, R3, 0x1, RZ ;  /* 0x0000000103030810 */ /* 0x000fe20007ffe0ff */
[----:B------:R-:W1:Y:S01]  /*0260*/  LDCU.64 UR6, c[0x0][0x358] ;  /* 0x00006b00ff0677ac */ /* 0x000e620008000a00 */
[C---:B------:R-:W-:Y:S01]  /*0270*/  ISETP.GE.U32.AND P0, PT, R5.reuse, 0x4, PT ;  /* 0x000000040500780c */ /* 0x040fe20003f06070 */
[C---:B------:R-:W-:Y:S01]  /*0280*/  IMAD R4, R5.reuse, R0, RZ ;  /* 0x0000000005047224 */ /* 0x040fe200078e02ff */
[----:B------:R-:W-:Y:S01]  /*0290*/  VIMNMX.U32 R12, PT, PT, R5, 0x1, !PT ;  /* 0x00000001050c7848 */ /* 0x000fe20007fe0000 */
[----:B------:R-:W-:-:S05]  /*02a0*/  @P1 VIADD R3, R3, 0x1 ;  /* 0x0000000103031836 */ /* 0x000fca0000000000 */
[----:B------:R-:W-:Y:S02]  /*02b0*/  SEL R3, R2, R3, !P2 ;  /* 0x0000000302037207 */ /* 0x000fe40005000000 */
[----:B------:R-:W-:-:S03]  /*02c0*/  LOP3.LUT R2, R12, 0x3, RZ, 0xc0, !PT ;  /* 0x000000030c027812 */ /* 0x000fc600078ec0ff */
[----:B------:R-:W-:Y:S01]  /*02d0*/  IMAD R9, R0, UR9, R3 ;  /* 0x0000000900097c24 */ /* 0x000fe2000f8e0203 */
[----:B------:R-:W-:Y:S01]  /*02e0*/  ISETP.NE.AND P1, PT, R2, RZ, PT ;  /* 0x000000ff0200720c */ /* 0x000fe20003f25270 */
[----:B------:R-:W-:Y:S01]  /*02f0*/  IMAD R3, R5, R3, RZ ;  /* 0x0000000305037224 */ /* 0x000fe200078e02ff */
[----:B------:R-:W-:Y:S01]  /*0300*/  MOV R5, RZ ;  /* 0x000000ff00057202 */ /* 0x000fe20000000f00 */
[----:B0-----:R-:W-:-:S05]  /*0310*/  IMAD.WIDE.U32 R6, R9, 0x10, R6 ;  /* 0x0000001009067825 */ /* 0x001fca00078e0006 */
[----:B-1----:R0:W5:Y:S01]  /*0320*/  LDG.E.128 R8, desc[UR6][R6.64] ;  /* 0x0000000606087981 */ /* 0x002162000c1e1d00 */
[----:B------:R-:W-:Y:S05]  /*0330*/  @!P0 BRA `(.L_x_0) ;  /* 0x0000000000d88947 */ /* 0x000fea0003800000 */
[----:B------:R-:W-:Y:S01]  /*0340*/  LOP3.LUT R5, R12, 0xfffffffc, RZ, 0xc0, !PT ;  /* 0xfffffffc0c057812 */ /* 0x000fe200078ec0ff */
[----:B------:R-:W-:Y:S01]  /*0350*/  VIADD R17, R4, 0x3 ;  /* 0x0000000304117836 */ /* 0x000fe20000000000 */
[----:B------:R-:W-:Y:S02]  /*0360*/  UMOV UR4, URZ ;  /* 0x000000ff00047c82 */ /* 0x000fe40008000000 */
[----:B------:R-:W-:-:S07]  /*0370*/  IADD3 R16, PT, PT, -R5, RZ, RZ ;  /* 0x000000ff05107210 */ /* 0x000fce0007ffe1ff */
.L_x_1:
[----:B------:R-:W1:Y:S01]  /*0380*/  LDC.64 R18, c[0x0][0x398] ;  /* 0x0000e600ff127b82 */ /* 0x000e620000000a00 */
[----:B--2---:R-:W-:Y:S01]  /*0390*/  IADD3 R21, PT, PT, R3, UR4, RZ ;  /* 0x0000000403157c10 */ /* 0x004fe2000fffe0ff */
[----:B------:R-:W-:-:S06]  /*03a0*/  VIADD R25, R17, 0xfffffffd ;  /* 0xfffffffd11197836 */ /* 0x000fcc0000000000 */
[----:B------:R-:W2:Y:S01]  /*03b0*/  LDC.64 R22, c[0x0][0x388] ;  /* 0x0000e200ff167b82 */ /* 0x000ea20000000a00 */
[----:B-1----:R-:W-:-:S06]  /*03c0*/  IMAD.WIDE.U32 R12, R21, 0x10, R18 ;  /* 0x00000010150c7825 */ /* 0x002fcc00078e0012 */
[----:B------:R-:W3:Y:S01]  /*03d0*/  LDG.E.128 R12, desc[UR6][R12.64] ;  /* 0x000000060c0c7981 */ /* 0x000ee2000c1e1d00 */
[----:B--2---:R-:W-:-:S05]  /*03e0*/  IMAD.WIDE.U32 R24, R25, 0x8, R22 ;  /* 0x0000000819187825 */ /* 0x004fca00078e0016 */
[----:B------:R-:W3:Y:S02]  /*03f0*/  LDG.E.64 R26, desc[UR6][R24.64] ;  /* 0x00000006181a7981 */ /* 0x000ee4000c1e1b00 */
[----:B---3-5:R-:W-:-:S07]  /*0400*/  DFMA R12, R26, R12, R8 ;  /* 0x0000000c1a0c722b */ /* 0x028fce0000000008 */
[----:B------:R1:W-:Y:S04]  /*0410*/  STG.E.64 desc[UR6][R6.64], R12 ;  /* 0x0000000c06007986 */ /* 0x0003e8000c101b06 */
[----:B------:R-:W2:Y:S01]  /*0420*/  LDG.E.64 R8, desc[UR6][R24.64] ;  /* 0x0000000618087981 */ /* 0x000ea2000c1e1b00 */
[----:B------:R-:W-:Y:S01]  /*0430*/  IADD3 R29, PT, PT, R17, -0x2, RZ ;  /* 0xfffffffe111d7810 */ /* 0x000fe20007ffe0ff */
[----:B------:R-:W-:-:S04]  /*0440*/  VIADD R27, R21, 0x1 ;  /* 0x00000001151b7836 */ /* 0x000fc80000000000 */
[----:B------:R-:W-:Y:S01]  /*0450*/  IMAD.WIDE.U32 R28, R29, 0x8, R22 ;  /* 0x000000081d1c7825 */ /* 0x000fe200078e0016 */
[----:B--2---:R-:W-:-:S03]  /*0460*/  DFMA R14, R14, R8, R10 ;  /* 0x000000080e0e722b */ /* 0x004fc6000000000a */
[----:B------:R-:W-:-:S04]  /*0470*/  IMAD.WIDE.U32 R10, R27, 0x10, R18 ;  /* 0x000000101b0a7825 */ /* 0x000fc800078e0012 */
[----:B------:R2:W-:Y:S04]  /*0480*/  STG.E.64 desc[UR6][R6.64+0x8], R14 ;  /* 0x0000080e06007986 */ /* 0x0005e8000c101b06 */
[----:B------:R-:W3:Y:S04]  /*0490*/  LDG.E.64 R26, desc[UR6][R28.64] ;  /* 0x000000061c1a7981 */ /* 0x000ee8000c1e1b00 */
[----:B------:R-:W3:Y:S02]  /*04a0*/  LDG.E.128 R8, desc[UR6][R10.64] ;  /* 0x000000060a087981 */ /* 0x000ee4000c1e1d00 */
[----:B---3--:R-:W-:-:S07]  /*04b0*/  DFMA R26, R26, R8, R12 ;  /* 0x000000081a1a722b */ /* 0x008fce000000000c */
[----:B------:R3:W-:Y:S04]  /*04c0*/  STG.E.64 desc[UR6][R6.64], R26 ;  /* 0x0000001a06007986 */ /* 0x0007e8000c101b06 */
[----:B------:R-:W4:Y:S01]  /*04d0*/  LDG.E.64 R24, desc[UR6][R28.64] ;  /* 0x000000061c187981 */ /* 0x000f22000c1e1b00 */
[----:B------:R-:W-:Y:S02]  /*04e0*/  IADD3 R9, PT, PT, R17, -0x1, RZ ;  /* 0xffffffff11097810 */ /* 0x000fe40007ffe0ff */
[----:B-1----:R-:W-:Y:S01]  /*04f0*/  IADD3 R13, PT, PT, R21, 0x2, RZ ;  /* 0x00000002150d7810 */ /* 0x002fe20007ffe0ff */
[----:B----4-:R-:W-:Y:S02]  /*0500*/  DFMA R24, R10, R24, R14 ;  /* 0x000000180a18722b */ /* 0x010fe4000000000e */
[----:B--2---:R-:W-:-:S04]  /*0510*/  IMAD.WIDE.U32 R14, R9, 0x8, R22 ;  /* 0x00000008090e7825 */ /* 0x004fc800078e0016 */
[----:B------:R-:W-:Y:S01]  /*0520*/  IMAD.WIDE.U32 R8, R13, 0x10, R18 ;  /* 0x000000100d087825 */ /* 0x000fe200078e0012 */
[----:B------:R-:W-:Y:S04]  /*0530*/  STG.E.64 desc[UR6][R6.64+0x8], R24 ;  /* 0x0000081806007986 */ /* 0x000fe8000c101b06 */
[----:B------:R-:W2:Y:S04]  /*0540*/  LDG.E.64 R12, desc[UR6][R14.64] ;  /* 0x000000060e0c7981 */ /* 0x000ea8000c1e1b00 */
[----:B------:R-:W2:Y:S02]  /*0550*/  LDG.E.128 R8, desc[UR6][R8.64] ;  /* 0x0000000608087981 */ /* 0x000ea4000c1e1d00 */
[----:B--2---:R-:W-:-:S07]  /*0560*/  DFMA R12, R12, R8, R26 ;  /* 0x000000080c0c722b */ /* 0x004fce000000001a */
[----:B------:R1:W-:Y:S04]  /*0570*/  STG.E.64 desc[UR6][R6.64], R12 ;  /* 0x0000000c06007986 */ /* 0x0003e8000c101b06 */
[----:B---3--:R-:W2:Y:S01]  /*0580*/  LDG.E.64 R26, desc[UR6][R14.64] ;  /* 0x000000060e1a7981 */ /* 0x008ea2000c1e1b00 */
[----:B------:R-:W-:Y:S02]  /*0590*/  VIADD R29, R21, 0x3 ;  /* 0x00000003151d7836 */ /* 0x000fe40000000000 */
[----:B------:R-:W-:Y:S01]  /*05a0*/  IMAD.WIDE.U32 R22, R17, 0x8, R22 ;  /* 0x0000000811167825 */ /* 0x000fe200078e0016 */
[----:B--2---:R-:W-:-:S03]  /*05b0*/  DFMA R20, R10, R26, R24 ;  /* 0x0000001a0a14722b */ /* 0x004fc60000000018 */
[----:B------:R-:W-:-:S04]  /*05c0*/  IMAD.WIDE.U32 R26, R29, 0x10, R18 ;  /* 0x000000101d1a7825 */ /* 0x000fc800078e0012 */
[----:B------:R2:W-:Y:S04]  /*05d0*/  STG.E.64 desc[UR6][R6.64+0x8], R20 ;  /* 0x0000081406007986 */ /* 0x0005e8000c101b06 */
[----:B------:R-:W3:Y:S04]  /*05e0*/  LDG.E.64 R18, desc[UR6][R22.64] ;  /* 0x0000000616127981 */ /* 0x000ee8000c1e1b00 */
[----:B------:R-:W3:Y:S01]  /*05f0*/  LDG.E.128 R8, desc[UR6][R26.64] ;  /* 0x000000061a087981 */ /* 0x000ee2000c1e1d00 */
[----:B------:R-:W-:Y:S01]  /*0600*/  IADD3 R16, PT, PT, R16, 0x4, RZ ;  /* 0x0000000410107810 */ /* 0x000fe20007ffe0ff */
[----:B---3--:R-:W-:-:S07]  /*0610*/  DFMA R8, R18, R8, R12 ;  /* 0x000000081208722b */ /* 0x008fce000000000c */
[----:B------:R2:W-:Y:S04]  /*0620*/  STG.E.64 desc[UR6][R6.64], R8 ;  /* 0x0000000806007986 */ /* 0x0005e8000c101b06 */
[----:B-1----:R-:W3:Y:S01]  /*0630*/  LDG.E.64 R12, desc[UR6][R22.64] ;  /* 0x00000006160c7981 */ /* 0x002ee2000c1e1b00 */
[----:B------:R-:W-:Y:S01]  /*0640*/  ISETP.NE.AND P0, PT, R16, RZ, PT ;  /* 0x000000ff1000720c */ /* 0x000fe20003f05270 */
[----:B------:R-:W-:Y:S01]  /*0650*/  UIADD3 UR4, UPT, UPT, UR4, 0x4, URZ ;  /* 0x0000000404047890 */ /* 0x000fe2000fffe0ff */
[----:B------:R-:W-:Y:S01]  /*0660*/  IADD3 R17, PT, PT, R17, 0x4, RZ ;  /* 0x0000000411117810 */ /* 0x000fe20007ffe0ff */
[----:B---3--:R-:W-:-:S07]  /*0670*/  DFMA R10, R10, R12, R20 ;  /* 0x0000000c0a0a722b */ /* 0x008fce0000000014 */
[----:B------:R2:W-:Y:S03]  /*0680*/  STG.E.64 desc[UR6][R6.64+0x8], R10 ;  /* 0x0000080a06007986 */ /* 0x0005e6000c101b06 */
[----:B------:R-:W-:Y:S05]  /*0690*/  @P0 BRA `(.L_x_1) ;  /* 0xfffffffc00380947 */ /* 0x000fea000383ffff */
.L_x_0:
[----:B------:R-:W-:Y:S05]  /*06a0*/  @!P1 BRA `(.L_x_2) ;  /* 0x00000000004c9947 */ /* 0x000fea0003800000 */
[----:B------:R-:W1:Y:S01]  /*06b0*/  LDC.64 R16, c[0x0][0x388] ;  /* 0x0000e200ff107b82 */ /* 0x000e620000000a00 */
[----:B------:R-:W-:Y:S01]  /*06c0*/  IMAD.IADD R25, R4, 0x1, R5 ;  /* 0x0000000104197824 */ /* 0x000fe200078e0205 */
[----:B------:R-:W-:-:S06]  /*06d0*/  IADD3 R2, PT, PT, -R2, RZ, RZ ;  /* 0x000000ff02027210 */ /* 0x000fcc0007ffe1ff */
[----:B------:R-:W3:Y:S02]  /*06e0*/  LDC.64 R18, c[0x0][0x398] ;  /* 0x0000e600ff127b82 */ /* 0x000ee40000000a00 */
.L_x_3:
[----:B------:R-:W-:Y:S01]  /*06f0*/  IADD3 R13, PT, PT, R3, R5, RZ ;  /* 0x00000005030d7210 */ /* 0x000fe20007ffe0ff */
[----:B-12---:R-:W-:-:S04]  /*0700*/  IMAD.WIDE.U32 R20, R25, 0x8, R16 ;  /* 0x0000000819147825 */ /* 0x006fc800078e0010 */
[----:B---3--:R-:W-:Y:S01]  /*0710*/  IMAD.WIDE.U32 R12, R13, 0x10, R18 ;  /* 0x000000100d0c7825 */ /* 0x008fe200078e0012 */
[----:B------:R-:W2:Y:S05]  /*0720*/  LDG.E.64 R22, desc[UR6][R20.64] ;  /* 0x0000000614167981 */ /* 0x000eaa000c1e1b00 */
[----:B------:R-:W2:Y:S01]  /*0730*/  LDG.E.128 R12, desc[UR6][R12.64] ;  /* 0x000000060c0c7981 */ /* 0x000ea2000c1e1d00 */
[----:B------:R-:W-:Y:S01]  /*0740*/  VIADD R2, R2, 0x1 ;  /* 0x0000000102027836 */ /* 0x000fe20000000000 */
[----:B--2-45:R-:W-:-:S07]  /*0750*/  DFMA R8, R22, R12, R8 ;  /* 0x0000000c1608722b */ /* 0x034fce0000000008 */
[----:B------:R4:W-:Y:S04]  /*0760*/  STG.E.64 desc[UR6][R6.64], R8 ;  /* 0x0000000806007986 */ /* 0x0009e8000c101b06 */
[----:B------:R-:W2:Y:S01]  /*0770*/  LDG.E.64 R22, desc[UR6][R20.64] ;  /* 0x0000000614167981 */ /* 0x000ea2000c1e1b00 */
[----:B------:R-:W-:Y:S02]  /*0780*/  ISETP.NE.AND P0, PT, R2, RZ, PT ;  /* 0x000000ff0200720c */ /* 0x000fe40003f05270 */
[----:B------:R-:W-:Y:S02]  /*0790*/  IADD3 R5, PT, PT, R5, 0x1, RZ ;  /* 0x0000000105057810 */ /* 0x000fe40007ffe0ff */
[----:B------:R-:W-:Y:S01]  /*07a0*/  IADD3 R25, PT, PT, R25, 0x1, RZ ;  /* 0x0000000119197810 */ /* 0x000fe20007ffe0ff */
[----:B--2---:R-:W-:-:S07]  /*07b0*/  DFMA R10, R14, R22, R10 ;  /* 0x000000160e0a722b */ /* 0x004fce000000000a */
[----:B------:R4:W-:Y:S01]  /*07c0*/  STG.E.64 desc[UR6][R6.64+0x8], R10 ;  /* 0x0000080a06007986 */ /* 0x0009e2000c101b06 */
[----:B------:R-:W-:Y:S05]  /*07d0*/  @P0 BRA `(.L_x_3) ;  /* 0xfffffffc00c40947 */ /* 0x000fea000383ffff */
.L_x_2:
[----:B------:R-:W1:Y:S01]  /*07e0*/  LDC.64 R2, c[0x0][0x390] ;  /* 0x0000e400ff027b82 */ /* 0x000e620000000a00 */
[----:B------:R-:W2:Y:S01]  /*07f0*/  LDCU.128 UR8, c[0x0][0x3a0] ;  /* 0x00007400ff0877ac */ /* 0x000ea20008000c00 */
[----:B-1----:R-:W-:-:S05]  /*0800*/  IMAD.WIDE.U32 R2, R0, 0x8, R2 ;  /* 0x0000000800027825 */ /* 0x002fca00078e0002 */
[----:B------:R-:W3:Y:S01]  /*0810*/  LDG.E.64 R4, desc[UR6][R2.64] ;  /* 0x0000000602047981 */ /* 0x000ee2000c1e1b00 */
[----:B--2-45:R-:W-:-:S08]  /*0820*/  DMUL R8, R8, UR8 ;  /* 0x0000000808087c28 */ /* 0x034fd00008000000 */
[----:B------:R-:W-:-:S08]  /*0830*/  DMUL R8, R8, UR10 ;  /* 0x0000000a08087c28 */ /* 0x000fd00008000000 */
[----:B---3--:R-:W-:-:S07]  /*0840*/  DMUL R4, R8, R4 ;  /* 0x0000000408047228 */ /* 0x008fce0000000000 */
[----:B------:R-:W-:Y:S04]  /*0850*/  STG.E.64 desc[UR6][R6.64], R4 ;  /* 0x0000000406007986 */ /* 0x000fe8000c101b06 */
[----:B------:R-:W2:Y:S01]  /*0860*/  LDG.E.64 R8, desc[UR6][R2.64] ;  /* 0x0000000602087981 */ /* 0x000ea2000c1e1b00 */
[----:B------:R-:W-:-:S08]  /*0870*/  DMUL R10, R10, UR8 ;  /* 0x000000080a0a7c28 */ /* 0x000fd00008000000 */
[----:B------:R-:W-:-:S08]  /*0880*/  DMUL R10, R10, UR10 ;  /* 0x0000000a0a0a7c28 */ /* 0x000fd00008000000 */
[----:B--2---:R-:W-:-:S07]  /*0890*/  DMUL R8, R10, R8 ;  /* 0x000000080a087228 */ /* 0x004fce0000000000 */
[----:B------:R-:W-:Y:S01]  /*08a0*/  STG.E.64 desc[UR6][R6.64+0x8], R8 ;  /* 0x0000080806007986 */ /* 0x000fe2000c101b06 */
[----:B------:R-:W-:Y:S05]  /*08b0*/  EXIT ;  /* 0x000000000000794d */ /* 0x000fea0003800000 */
.L_x_4:
[----:B------:R-:W-:-:S00]  /*08c0*/  BRA `(.L_x_4) ;  /* 0xfffffffc00fc7947 */ /* 0x000fc0000383ffff */
[----:B------:R-:W-:-:S00]  /*08d0*/  NOP ;  /* 0x0000000000007918 */ /* 0x000fc00000000000 */
        /* <DEDUP_REMOVED lines=10> */
.L_x_5:


//--------------------- .nv.shared.reserved.0     --------------------------
	.section	.nv.shared.reserved.0,"aw",@nobits
	.weak		__nv_reservedSMEM_offset_0_alias
	.size		__nv_reservedSMEM_offset_0_alias, 0, 64
	.other		__nv_reservedSMEM_offset_0_alias,@"STO_CUDA_RESERVED_SHARED STV_DEFAULT"
__nv_reservedSMEM_offset_0_alias:
	.zero		0
	.zero		64


//--------------------- .nv.constant0._Z36decompose_into_modes_Cartesian_basisP7double2PKdS2_PKS_ddjjjj --------------------------
	.section	.nv.constant0._Z36decompose_into_modes_Cartesian_basisP7double2PKdS2_PKS_ddjjjj,"a",@progbits
	.sectionflags	@""
	.align	4
.nv.constant0._Z36decompose_into_modes_Cartesian_basisP7double2PKdS2_PKS_ddjjjj:
	.zero		960


//--------------------- SYMBOLS --------------------------

	.type		.nv.reservedSmem.offset0,@object
	.size		.nv.reservedSmem.offset0,0x4
